	.headerflags	@"EF_CUDA_TEXMODE_UNIFIED EF_CUDA_64BIT_ADDRESS EF_CUDA_ACCELERATORS EF_CUDA_SM90 EF_CUDA_VIRTUAL_SM(EF_CUDA_SM90)"
	.elftype	@"ET_EXEC"


//--------------------- .nv.info                  --------------------------
	.section	.nv.info,"",@"SHT_CUDA_INFO"
	.align	4


	//----- nvinfo : EIATTR_REGCOUNT
	.align		4
        /*0000*/ 	.byte	0x04, 0x2f
        /*0002*/ 	.short	(.L_1 - .L_0)
	.align		4
.L_0:
        /*0004*/ 	.word	index@(triton_poi_fused_convolution_leaky_relu_0)
        /*0008*/ 	.word	0x0000000c


	//----- nvinfo : EIATTR_MIN_STACK_SIZE
	.align		4
.L_1:
        /*000c*/ 	.byte	0x04, 0x12
        /*000e*/ 	.short	(.L_3 - .L_2)
	.align		4
.L_2:
        /*0010*/ 	.word	index@(triton_poi_fused_convolution_leaky_relu_0)
        /*0014*/ 	.word	0x00000000


	//----- nvinfo : EIATTR_FRAME_SIZE
	.align		4
.L_3:
        /*0018*/ 	.byte	0x04, 0x11
        /*001a*/ 	.short	(.L_5 - .L_4)
	.align		4
.L_4:
        /*001c*/ 	.word	index@(triton_poi_fused_convolution_leaky_relu_0)
        /*0020*/ 	.word	0x00000000


	//----- nvinfo : EIATTR_MIN_STACK_SIZE
	.align		4
.L_5:
        /*0024*/ 	.byte	0x04, 0x12
        /*0026*/ 	.short	(.L_7 - .L_6)
	.align		4
.L_6:
        /*0028*/ 	.word	index@(triton_poi_fused_convolution_leaky_relu_0)
        /*002c*/ 	.word	0x00000000
.L_7:


//--------------------- .nv.info.triton_poi_fused_convolution_leaky_relu_0 --------------------------
	.section	.nv.info.triton_poi_fused_convolution_leaky_relu_0,"",@"SHT_CUDA_INFO"
	.sectionflags	@""
	.align	4


	//----- nvinfo : EIATTR_CUDA_API_VERSION
	.align		4
        /*0000*/ 	.byte	0x04, 0x37
        /*0002*/ 	.short	(.L_9 - .L_8)
.L_8:
        /*0004*/ 	.word	0x0000007c


	//----- nvinfo : EIATTR_KPARAM_INFO
	.align		4
.L_9:
        /*0008*/ 	.byte	0x04, 0x17
        /*000a*/ 	.short	(.L_11 - .L_10)
.L_10:
        /*000c*/ 	.word	0x00000000
        /*0010*/ 	.short	0x0002
        /*0012*/ 	.short	0x0010
        /*0014*/ 	.byte	0x00, 0xf0, 0x11, 0x00


	//----- nvinfo : EIATTR_KPARAM_INFO
	.align		4
.L_11:
        /*0018*/ 	.byte	0x04, 0x17
        /*001a*/ 	.short	(.L_13 - .L_12)
.L_12:
        /*001c*/ 	.word	0x00000000
        /*0020*/ 	.short	0x0001
        /*0022*/ 	.short	0x0008
        /*0024*/ 	.byte	0x00, 0xf4, 0x21, 0x00


	//----- nvinfo : EIATTR_KPARAM_INFO
	.align		4
.L_13:
        /*0028*/ 	.byte	0x04, 0x17
        /*002a*/ 	.short	(.L_15 - .L_14)
.L_14:
        /*002c*/ 	.word	0x00000000
        /*0030*/ 	.short	0x0000
        /*0032*/ 	.short	0x0000
        /*0034*/ 	.byte	0x00, 0xf4, 0x21, 0x00


	//----- nvinfo : EIATTR_SPARSE_MMA_MASK
	.align		4
.L_15:
        /*0038*/ 	.byte	0x03, 0x50
        /*003a*/ 	.short	0x0000


	//----- nvinfo : EIATTR_MAXREG_COUNT
	.align		4
        /*003c*/ 	.byte	0x03, 0x1b
        /*003e*/ 	.short	0x00ff


	//----- nvinfo : EIATTR_EXIT_INSTR_OFFSETS
	.align		4
        /*0040*/ 	.byte	0x04, 0x1c
        /*0042*/ 	.short	(.L_17 - .L_16)


	//   ....[0]....
.L_16:
        /*0044*/ 	.word	0x000001b0


	//----- nvinfo : EIATTR_REQNTID
	.align		4
.L_17:
        /*0048*/ 	.byte	0x04, 0x10
        /*004a*/ 	.short	(.L_19 - .L_18)
.L_18:
        /*004c*/ 	.word	0x00000100
        /*0050*/ 	.word	0x00000001
        /*0054*/ 	.word	0x00000001


	//----- nvinfo : EIATTR_CBANK_PARAM_SIZE
	.align		4
.L_19:
        /*0058*/ 	.byte	0x03, 0x19
        /*005a*/ 	.short	0x0014


	//----- nvinfo : EIATTR_PARAM_CBANK
	.align		4
        /*005c*/ 	.byte	0x04, 0x0a
        /*005e*/ 	.short	(.L_21 - .L_20)
	.align		4
.L_20:
        /*0060*/ 	.word	index@(.nv.constant0.triton_poi_fused_convolution_leaky_relu_0)
        /*0064*/ 	.short	0x0210
        /*0066*/ 	.short	0x0014


	//----- nvinfo : EIATTR_SW_WAR
	.align		4
.L_21:
        /*0068*/ 	.byte	0x04, 0x36
        /*006a*/ 	.short	(.L_23 - .L_22)
.L_22:
        /*006c*/ 	.word	0x00000008
.L_23:


//--------------------- .nv.callgraph             --------------------------
	.section	.nv.callgraph,"",@"SHT_CUDA_CALLGRAPH"
	.align	4
	.sectionentsize	8
	.align		4
        /*0000*/ 	.word	0x00000000
	.align		4
        /*0004*/ 	.word	0xffffffff
	.align		4
        /*0008*/ 	.word	0x00000000
	.align		4
        /*000c*/ 	.word	0xfffffffe
	.align		4
        /*0010*/ 	.word	0x00000000
	.align		4
        /*0014*/ 	.word	0xfffffffd
	.align		4
        /*0018*/ 	.word	0x00000000
	.align		4
        /*001c*/ 	.word	0xfffffffc


//--------------------- .text.triton_poi_fused_convolution_leaky_relu_0 --------------------------
	.section	.text.triton_poi_fused_convolution_leaky_relu_0,"ax",@progbits
	.align	128
        .global         triton_poi_fused_convolution_leaky_relu_0
        .type           triton_poi_fused_convolution_leaky_relu_0,@function
        .size           triton_poi_fused_convolution_leaky_relu_0,(.L_x_1 - triton_poi_fused_convolution_leaky_relu_0)
        .other          triton_poi_fused_convolution_leaky_relu_0,@"STO_CUDA_ENTRY STV_DEFAULT"
triton_poi_fused_convolution_leaky_relu_0:
.text.triton_poi_fused_convolution_leaky_relu_0:
[----:B------:R-:W-:Y:S01]  /*0000*/  LDC R1, c[0x0][0x28] ;  /* 0x00000a00ff017b82 */ /* 0x000fe20000000800 */
[----:B------:R-:W1:Y:S07]  /*0010*/  S2R R0, SR_TID.X ;  /* 0x0000000000007919 */ /* 0x000e6e0000002100 */
[----:B------:R-:W2:Y:S01]  /*0020*/  LDC.64 R4, c[0x0][0x218] ;  /* 0x00008600ff047b82 */ /* 0x000ea20000000a00 */
[----:B------:R-:W-:Y:S01]  /*0030*/  ULDC.64 UR4, c[0x0][0x208] ;  /* 0x0000820000047ab9 */ /* 0x000fe20000000a00 */
[----:B------:R-:W3:Y:S06]  /*0040*/  S2R R7, SR_CTAID.X ;  /* 0x0000000000077919 */ /* 0x000eec0000002500 */
[----:B------:R-:W4:Y:S01]  /*0050*/  LDC.64 R2, c[0x0][0x210] ;  /* 0x00008400ff027b82 */ /* 0x000f220000000a00 */
[----:B-1----:R-:W-:Y:S01]  /*0060*/  IMAD.SHL.U32 R0, R0, 0x2, RZ ;  /* 0x0000000200007824 */ /* 0x002fe200078e00ff */
[----:B---3--:R-:W-:-:S04]  /*0070*/  SHF.R.S32.HI R6, RZ, 0x16, R7 ;  /* 0x00000016ff067819 */ /* 0x008fc80000011407 */
[----:B------:R-:W-:Y:S02]  /*0080*/  LOP3.LUT R0, R0, 0x1fe, RZ, 0xc0, !PT ;  /* 0x000001fe00007812 */ /* 0x000fe400078ec0ff */
[----:B------:R-:W-:-:S03]  /*0090*/  SGXT R6, R6, 0x1 ;  /* 0x000000010606781a */ /* 0x000fc60000000200 */
[----:B------:R-:W-:-:S04]  /*00a0*/  IMAD R7, R7, 0x200, R0 ;  /* 0x0000020007077824 */ /* 0x000fc800078e0200 */
[----:B----4-:R-:W-:Y:S01]  /*00b0*/  IMAD.WIDE R2, R7, 0x4, R2 ;  /* 0x0000000407027825 */ /* 0x010fe200078e0202 */
[----:B------:R-:W-:-:S04]  /*00c0*/  LEA.HI R6, R6, R7, RZ, 0xc ;  /* 0x0000000706067211 */ /* 0x000fc800078f60ff */
[----:B------:R-:W-:-:S04]  /*00d0*/  SHF.R.S32.HI R6, RZ, 0xc, R6 ;  /* 0x0000000cff067819 */ /* 0x000fc80000011406 */
[----:B------:R-:W-:-:S04]  /*00e0*/  LEA.HI R0, R6, R6, RZ, 0x5 ;  /* 0x0000000606007211 */ /* 0x000fc800078f28ff */
[----:B------:R-:W-:-:S05]  /*00f0*/  LOP3.LUT R9, R0, 0xffffffe0, RZ, 0xc0, !PT ;  /* 0xffffffe000097812 */ /* 0x000fca00078ec0ff */
[----:B------:R-:W-:Y:S02]  /*0100*/  IMAD.IADD R9, R6, 0x1, -R9 ;  /* 0x0000000106097824 */ /* 0x000fe400078e0a09 */
[----:B------:R-:W3:Y:S02]  /*0110*/  LDG.E.64 R6, desc[UR4][R2.64] ;  /* 0x0000000402067981 */ /* 0x000ee4000c1e1b00 */
[----:B--2---:R-:W-:-:S06]  /*0120*/  IMAD.WIDE R4, R9, 0x4, R4 ;  /* 0x0000000409047825 */ /* 0x004fcc00078e0204 */
[----:B------:R-:W3:Y:S02]  /*0130*/  LDG.E.EL R4, desc[UR4][R4.64] ;  /* 0x0000000404047981 */ /* 0x000ee4000c2e1900 */
[CC--:B---3--:R-:W-:Y:S02]  /*0140*/  FSETP.GT.AND P0, PT, R6.reuse, -R4.reuse, PT ;  /* 0x800000040600720b */ /* 0x0c8fe40003f04000 */
[C---:B------:R-:W-:Y:S01]  /*0150*/  FSETP.GT.AND P1, PT, R7.reuse, -R4, PT ;  /* 0x800000040700720b */ /* 0x040fe20003f24000 */
[--C-:B------:R-:W-:Y:S01]  /*0160*/  FADD R6, R6, R4.reuse ;  /* 0x0000000406067221 */ /* 0x100fe20000000000 */
[----:B------:R-:W-:-:S09]  /*0170*/  FADD R7, R7, R4 ;  /* 0x0000000407077221 */ /* 0x000fd20000000000 */
[----:B------:R-:W-:Y:S02]  /*0180*/  @!P0 FMUL R6, R6, 0.0099999997764825820923 ;  /* 0x3c23d70a06068820 */ /* 0x000fe40000400000 */
[----:B------:R-:W-:-:S05]  /*0190*/  @!P1 FMUL R7, R7, 0.0099999997764825820923 ;  /* 0x3c23d70a07079820 */ /* 0x000fca0000400000 */
[----:B------:R-:W-:Y:S01]  /*01a0*/  STG.E.64 desc[UR4][R2.64], R6 ;  /* 0x0000000602007986 */ /* 0x000fe2000c101b04 */
[----:B------:R-:W-:Y:S05]  /*01b0*/  EXIT ;  /* 0x000000000000794d */ /* 0x000fea0003800000 */
.L_x_0:
[----:B------:R-:W-:-:S00]  /*01c0*/  BRA `(.L_x_0) ;  /* 0xfffffffc00fc7947 */ /* 0x000fc0000383ffff */
[----:B------:R-:W-:-:S00]  /*01d0*/  NOP ;  /* 0x0000000000007918 */ /* 0x000fc00000000000 */
        /* <DEDUP_REMOVED lines=10> */
.L_x_1:


//--------------------- .nv.constant0.triton_poi_fused_convolution_leaky_relu_0 --------------------------
	.section	.nv.constant0.triton_poi_fused_convolution_leaky_relu_0,"a",@progbits
	.sectionflags	@""
	.align	4
.nv.constant0.triton_poi_fused_convolution_leaky_relu_0:
	.zero		548
